//
// Generated by NVIDIA NVVM Compiler
//
// Compiler Build ID: CL-36424714
// Cuda compilation tools, release 13.0, V13.0.88
// Based on NVVM 20.0.0
//

.version 9.0
.target sm_100
.address_size 64

	// .globl	_Z13start_correctIfEv4funcIT_E
.extern .func  (.param .b32 func_retval0) vprintf
(
	.param .b64 vprintf_param_0,
	.param .b64 vprintf_param_1
)
;
.global .align 1 .b8 $str[21] = {104, 111, 115, 116, 32, 97, 99, 99, 101, 115, 115, 32, 118, 97, 108, 32, 37, 102, 32, 10};
.global .align 1 .b8 $str$1[27] = {100, 101, 118, 105, 99, 101, 32, 97, 99, 99, 101, 115, 115, 32, 118, 97, 108, 32, 37, 102, 32, 91, 37, 100, 93, 10};

.visible .entry _Z13start_correctIfEv4funcIT_E(
	.param .align 4 .b8 _Z13start_correctIfEv4funcIT_E_param_0[4]
)
{
	.local .align 8 .b8 	__local_depot0[24];
	.reg .b64 	%SP;
	.reg .b64 	%SPL;
	.reg .b32 	%r<6>;
	.reg .b32 	%f<2>;
	.reg .b64 	%rd<9>;
	.reg .b64 	%fd<2>;

	mov.u64 	%SPL, __local_depot0;
	cvta.local.u64 	%SP, %SPL;
	ld.param.f32 	%f1, [_Z13start_correctIfEv4funcIT_E_param_0];
	add.u64 	%rd1, %SP, 0;
	add.u64 	%rd2, %SPL, 0;
	add.u64 	%rd3, %SP, 16;
	add.u64 	%rd4, %SPL, 16;
	cvt.f64.f32 	%fd1, %f1;
	st.local.f64 	[%rd4], %fd1;
	mov.u64 	%rd5, $str;
	cvta.global.u64 	%rd6, %rd5;
	{ // callseq 0, 0
	.param .b64 param0;
	st.param.b64 	[param0], %rd6;
	.param .b64 param1;
	st.param.b64 	[param1], %rd3;
	.param .b32 retval0;
	call.uni (retval0), 
	vprintf, 
	(
	param0, 
	param1
	);
	ld.param.b32 	%r1, [retval0];
	} // callseq 0
	mov.u32 	%r3, %tid.x;
	st.local.f64 	[%rd2], %fd1;
	st.local.u32 	[%rd2+8], %r3;
	mov.u64 	%rd7, $str$1;
	cvta.global.u64 	%rd8, %rd7;
	{ // callseq 1, 0
	.param .b64 param0;
	st.param.b64 	[param0], %rd8;
	.param .b64 param1;
	st.param.b64 	[param1], %rd1;
	.param .b32 retval0;
	call.uni (retval0), 
	vprintf, 
	(
	param0, 
	param1
	);
	ld.param.b32 	%r4, [retval0];
	} // callseq 1
	ret;

}
	// .globl	_Z5startI4funcIfEEvT_
.visible .entry _Z5startI4funcIfEEvT_(
	.param .align 4 .b8 _Z5startI4funcIfEEvT__param_0[4]
)
{
	.local .align 8 .b8 	__local_depot1[24];
	.reg .b64 	%SP;
	.reg .b64 	%SPL;
	.reg .b32 	%r<6>;
	.reg .b32 	%f<2>;
	.reg .b64 	%rd<9>;
	.reg .b64 	%fd<2>;

	mov.u64 	%SPL, __local_depot1;
	cvta.local.u64 	%SP, %SPL;
	ld.param.f32 	%f1, [_Z5startI4funcIfEEvT__param_0];
	add.u64 	%rd1, %SP, 0;
	add.u64 	%rd2, %SPL, 0;
	add.u64 	%rd3, %SP, 16;
	add.u64 	%rd4, %SPL, 16;
	cvt.f64.f32 	%fd1, %f1;
	st.local.f64 	[%rd4], %fd1;
	mov.u64 	%rd5, $str;
	cvta.global.u64 	%rd6, %rd5;
	{ // callseq 2, 0
	.param .b64 param0;
	st.param.b64 	[param0], %rd6;
	.param .b64 param1;
	st.param.b64 	[param1], %rd3;
	.param .b32 retval0;
	call.uni (retval0), 
	vprintf, 
	(
	param0, 
	param1
	);
	ld.param.b32 	%r1, [retval0];
	} // callseq 2
	mov.u32 	%r3, %tid.x;
	st.local.f64 	[%rd2], %fd1;
	st.local.u32 	[%rd2+8], %r3;
	mov.u64 	%rd7, $str$1;
	cvta.global.u64 	%rd8, %rd7;
	{ // callseq 3, 0
	.param .b64 param0;
	st.param.b64 	[param0], %rd8;
	.param .b64 param1;
	st.param.b64 	[param1], %rd1;
	.param .b32 retval0;
	call.uni (retval0), 
	vprintf, 
	(
	param0, 
	param1
	);
	ld.param.b32 	%r4, [retval0];
	} // callseq 3
	ret;

}


// ===== COMPILED SASS (sm_100) =====

	.target	sm_100

	.elftype	@"ET_EXEC"


//--------------------- .note.nv.tkinfo           --------------------------
	.section	.note.nv.tkinfo,"",@"SHT_NOTE"
	.sectionflags	@"SHF_NOTE_NV_TKINFO"
	.tkinfo
        /*0018*/ 	.word	0x00000002
        /*0030*/ 	.string	""
        /*0030*/ 	.string	"ptxas"
        /*0030*/ 	.string	"Cuda compilation tools, release 13.0, V13.0.88"
        /*0030*/ 	.string	"Build cuda_13.0.r13.0/compiler.36424714_0"
        /*0030*/ 	.string	"-arch sm_100 -m 64 "



//--------------------- .note.nv.cuinfo           --------------------------
	.section	.note.nv.cuinfo,"",@"SHT_NOTE"
	.sectionflags	@"SHF_NOTE_NV_CUINFO"
        /*0018*/ 	.short	0x0002
        /*001a*/ 	.short	0x0064
        /*001c*/ 	.short	0x0082
	.zero		2


//--------------------- .nv.info                  --------------------------
	.section	.nv.info,"",@"SHT_CUDA_INFO"
	.align	4


	//----- nvinfo : EIATTR_REGCOUNT
	.align		4
        /*0000*/ 	.byte	0x04, 0x2f
        /*0002*/ 	.short	(.L_3 - .L_2)
	.align		4
.L_2:
        /*0004*/ 	.word	index@(_Z13start_correctIfEv4funcIT_E)
        /*0008*/ 	.word	0x00000018


	//----- nvinfo : EIATTR_FRAME_SIZE
	.align		4
.L_3:
        /*000c*/ 	.byte	0x04, 0x11
        /*000e*/ 	.short	(.L_5 - .L_4)
	.align		4
.L_4:
        /*0010*/ 	.word	index@(_Z13start_correctIfEv4funcIT_E)
        /*0014*/ 	.word	0x00000018


	//----- nvinfo : EIATTR_REGCOUNT
	.align		4
.L_5:
        /*0018*/ 	.byte	0x04, 0x2f
        /*001a*/ 	.short	(.L_7 - .L_6)
	.align		4
.L_6:
        /*001c*/ 	.word	index@(_Z5startI4funcIfEEvT_)
        /*0020*/ 	.word	0x00000018


	//----- nvinfo : EIATTR_FRAME_SIZE
	.align		4
.L_7:
        /*0024*/ 	.byte	0x04, 0x11
        /*0026*/ 	.short	(.L_9 - .L_8)
	.align		4
.L_8:
        /*0028*/ 	.word	index@(_Z5startI4funcIfEEvT_)
        /*002c*/ 	.word	0x00000018


	//----- nvinfo : EIATTR_MIN_STACK_SIZE
	.align		4
.L_9:
        /*0030*/ 	.byte	0x04, 0x12
        /*0032*/ 	.short	(.L_11 - .L_10)
	.align		4
.L_10:
        /*0034*/ 	.word	index@(_Z5startI4funcIfEEvT_)
        /*0038*/ 	.word	0x00000018


	//----- nvinfo : EIATTR_MIN_STACK_SIZE
	.align		4
.L_11:
        /*003c*/ 	.byte	0x04, 0x12
        /*003e*/ 	.short	(.L_13 - .L_12)
	.align		4
.L_12:
        /*0040*/ 	.word	index@(_Z13start_correctIfEv4funcIT_E)
        /*0044*/ 	.word	0x00000018
.L_13:


//--------------------- .nv.compat                --------------------------
	.section	.nv.compat,"",@"SHT_CUDA_COMPAT_INFO"
	.align	4
        /*0000*/ 	.byte	0x02, 0x09, 0x00, 0x00, 0x02, 0x02, 0x01, 0x00, 0x02, 0x05, 0x05, 0x00, 0x03, 0x07, 0x01, 0x01
        /*0010*/ 	.byte	0x02, 0x03, 0x00, 0x00, 0x02, 0x06, 0x01, 0x00, 0x04, 0x0b, 0x08, 0x00, 0x09, 0x00, 0x00, 0x00
        /*0020*/ 	.byte	0x00, 0x00, 0x00, 0x00


//--------------------- .nv.info._Z5startI4funcIfEEvT_ --------------------------
	.section	.nv.info._Z5startI4funcIfEEvT_,"",@"SHT_CUDA_INFO"
	.sectionflags	@""
	.align	4


	//----- nvinfo : EIATTR_CUDA_API_VERSION
	.align		4
        /*0000*/ 	.byte	0x04, 0x37
        /*0002*/ 	.short	(.L_15 - .L_14)
.L_14:
        /*0004*/ 	.word	0x00000082


	//----- nvinfo : EIATTR_KPARAM_INFO
	.align		4
.L_15:
        /*0008*/ 	.byte	0x04, 0x17
        /*000a*/ 	.short	(.L_17 - .L_16)
.L_16:
        /*000c*/ 	.word	0x00000000
        /*0010*/ 	.short	0x0000
        /*0012*/ 	.short	0x0000
        /*0014*/ 	.byte	0x00, 0xf0, 0x11, 0x00


	//----- nvinfo : EIATTR_SPARSE_MMA_MASK
	.align		4
.L_17:
        /*0018*/ 	.byte	0x03, 0x50
        /*001a*/ 	.short	0x0000


	//----- nvinfo : EIATTR_MAXREG_COUNT
	.align		4
        /*001c*/ 	.byte	0x03, 0x1b
        /*001e*/ 	.short	0x00ff


	//----- nvinfo : EIATTR_EXTERNS
	.align		4
        /*0020*/ 	.byte	0x04, 0x0f
        /*0022*/ 	.short	(.L_19 - .L_18)


	//   ....[0]....
	.align		4
.L_18:
        /*0024*/ 	.word	index@(vprintf)


	//----- nvinfo : EIATTR_MERCURY_ISA_VERSION
	.align		4
.L_19:
        /*0028*/ 	.byte	0x03, 0x5f
        /*002a*/ 	.short	0x0101


	//----- nvinfo : EIATTR_VRC_CTA_INIT_COUNT
	.align		4
        /*002c*/ 	.byte	0x02, 0x4a
	.zero		1
	.zero		1


	//----- nvinfo : EIATTR_SYSCALL_OFFSETS
	.align		4
        /*0030*/ 	.byte	0x04, 0x46
        /*0032*/ 	.short	(.L_21 - .L_20)


	//   ....[0]....
.L_20:
        /*0034*/ 	.word	0x00000110


	//   ....[1]....
        /*0038*/ 	.word	0x000001c0


	//----- nvinfo : EIATTR_EXIT_INSTR_OFFSETS
	.align		4
.L_21:
        /*003c*/ 	.byte	0x04, 0x1c
        /*003e*/ 	.short	(.L_23 - .L_22)


	//   ....[0]....
.L_22:
        /*0040*/ 	.word	0x000001d0


	//----- nvinfo : EIATTR_CBANK_PARAM_SIZE
	.align		4
.L_23:
        /*0044*/ 	.byte	0x03, 0x19
        /*0046*/ 	.short	0x0004


	//----- nvinfo : EIATTR_PARAM_CBANK
	.align		4
        /*0048*/ 	.byte	0x04, 0x0a
        /*004a*/ 	.short	(.L_25 - .L_24)
	.align		4
.L_24:
        /*004c*/ 	.word	index@(.nv.constant0._Z5startI4funcIfEEvT_)
        /*0050*/ 	.short	0x0380
        /*0052*/ 	.short	0x0004


	//----- nvinfo : EIATTR_SW_WAR
	.align		4
.L_25:
        /*0054*/ 	.byte	0x04, 0x36
        /*0056*/ 	.short	(.L_27 - .L_26)
.L_26:
        /*0058*/ 	.word	0x00000008
.L_27:


//--------------------- .nv.info._Z13start_correctIfEv4funcIT_E --------------------------
	.section	.nv.info._Z13start_correctIfEv4funcIT_E,"",@"SHT_CUDA_INFO"
	.sectionflags	@""
	.align	4


	//----- nvinfo : EIATTR_CUDA_API_VERSION
	.align		4
        /*0000*/ 	.byte	0x04, 0x37
        /*0002*/ 	.short	(.L_29 - .L_28)
.L_28:
        /*0004*/ 	.word	0x00000082


	//----- nvinfo : EIATTR_KPARAM_INFO
	.align		4
.L_29:
        /*0008*/ 	.byte	0x04, 0x17
        /*000a*/ 	.short	(.L_31 - .L_30)
.L_30:
        /*000c*/ 	.word	0x00000000
        /*0010*/ 	.short	0x0000
        /*0012*/ 	.short	0x0000
        /*0014*/ 	.byte	0x00, 0xf0, 0x11, 0x00


	//----- nvinfo : EIATTR_SPARSE_MMA_MASK
	.align		4
.L_31:
        /*0018*/ 	.byte	0x03, 0x50
        /*001a*/ 	.short	0x0000


	//----- nvinfo : EIATTR_MAXREG_COUNT
	.align		4
        /*001c*/ 	.byte	0x03, 0x1b
        /*001e*/ 	.short	0x00ff


	//----- nvinfo : EIATTR_EXTERNS
	.align		4
        /*0020*/ 	.byte	0x04, 0x0f
        /*0022*/ 	.short	(.L_33 - .L_32)


	//   ....[0]....
	.align		4
.L_32:
        /*0024*/ 	.word	index@(vprintf)


	//----- nvinfo : EIATTR_MERCURY_ISA_VERSION
	.align		4
.L_33:
        /*0028*/ 	.byte	0x03, 0x5f
        /*002a*/ 	.short	0x0101


	//----- nvinfo : EIATTR_VRC_CTA_INIT_COUNT
	.align		4
        /*002c*/ 	.byte	0x02, 0x4a
	.zero		1
	.zero		1


	//----- nvinfo : EIATTR_SYSCALL_OFFSETS
	.align		4
        /*0030*/ 	.byte	0x04, 0x46
        /*0032*/ 	.short	(.L_35 - .L_34)


	//   ....[0]....
.L_34:
        /*0034*/ 	.word	0x00000110


	//   ....[1]....
        /*0038*/ 	.word	0x000001c0


	//----- nvinfo : EIATTR_EXIT_INSTR_OFFSETS
	.align		4
.L_35:
        /*003c*/ 	.byte	0x04, 0x1c
        /*003e*/ 	.short	(.L_37 - .L_36)


	//   ....[0]....
.L_36:
        /*0040*/ 	.word	0x000001d0


	//----- nvinfo : EIATTR_CBANK_PARAM_SIZE
	.align		4
.L_37:
        /*0044*/ 	.byte	0x03, 0x19
        /*0046*/ 	.short	0x0004


	//----- nvinfo : EIATTR_PARAM_CBANK
	.align		4
        /*0048*/ 	.byte	0x04, 0x0a
        /*004a*/ 	.short	(.L_39 - .L_38)
	.align		4
.L_38:
        /*004c*/ 	.word	index@(.nv.constant0._Z13start_correctIfEv4funcIT_E)
        /*0050*/ 	.short	0x0380
        /*0052*/ 	.short	0x0004


	//----- nvinfo : EIATTR_SW_WAR
	.align		4
.L_39:
        /*0054*/ 	.byte	0x04, 0x36
        /*0056*/ 	.short	(.L_41 - .L_40)
.L_40:
        /*0058*/ 	.word	0x00000008
.L_41:


//--------------------- .nv.callgraph             --------------------------
	.section	.nv.callgraph,"",@"SHT_CUDA_CALLGRAPH"
	.align	4
	.sectionentsize	8
	.align		4
        /*0000*/ 	.word	0x00000000
	.align		4
        /*0004*/ 	.word	0xffffffff
	.align		4
        /*0008*/ 	.word	index@(_Z5startI4funcIfEEvT_)
	.align		4
        /*000c*/ 	.word	index@(vprintf)
	.align		4
        /*0010*/ 	.word	index@(_Z13start_correctIfEv4funcIT_E)
	.align		4
        /*0014*/ 	.word	index@(vprintf)
	.align		4
        /*0018*/ 	.word	0x00000000
	.align		4
        /*001c*/ 	.word	0xfffffffe
	.align		4
        /*0020*/ 	.word	0x00000000
	.align		4
        /*0024*/ 	.word	0xfffffffd
	.align		4
        /*0028*/ 	.word	0x00000000
	.align		4
        /*002c*/ 	.word	0xfffffffc


//--------------------- .nv.constant4             --------------------------
	.section	.nv.constant4,"a",@progbits
	.align	8
	.align		8
.nv.constant4:
        /*0000*/ 	.dword	vprintf
	.align		8
        /*0008*/ 	.dword	$str
	.align		8
        /*0010*/ 	.dword	$str$1


//--------------------- .text._Z5startI4funcIfEEvT_ --------------------------
	.section	.text._Z5startI4funcIfEEvT_,"ax",@progbits
	.align	128
        .global         _Z5startI4funcIfEEvT_
        .type           _Z5startI4funcIfEEvT_,@function
        .size           _Z5startI4funcIfEEvT_,(.L_x_6 - _Z5startI4funcIfEEvT_)
        .other          _Z5startI4funcIfEEvT_,@"STO_CUDA_ENTRY STV_DEFAULT"
_Z5startI4funcIfEEvT_:
.text._Z5startI4funcIfEEvT_:
[----:B------:R-:W0:Y:S01]  /*0000*/  LDC R1, c[0x0][0x37c] ;  /* 0x0000df00ff017b82 */ /* 0x000e220000000800 */
[----:B------:R-:W1:Y:S01]  /*0010*/  LDCU UR4, c[0x0][0x380] ;  /* 0x00007000ff0477ac */ /* 0x000e620008000800 */
[----:B0-----:R-:W-:Y:S01]  /*0020*/  VIADD R1, R1, 0xffffffe8 ;  /* 0xffffffe801017836 */ /* 0x001fe20000000000 */
[----:B------:R-:W-:Y:S01]  /*0030*/  MOV R2, 0x0 ;  /* 0x0000000000027802 */ /* 0x000fe20000000f00 */
[----:B------:R-:W0:Y:S04]  /*0040*/  LDCU UR5, c[0x0][0x2fc] ;  /* 0x00005f80ff0577ac */ /* 0x000e280008000800 */
[----:B------:R2:W3:Y:S01]  /*0050*/  LDC.64 R8, c[0x4][R2] ;  /* 0x0100000002087b82 */ /* 0x0004e20000000a00 */
[----:B------:R-:W4:Y:S01]  /*0060*/  LDCU.64 UR6, c[0x4][0x8] ;  /* 0x01000100ff0677ac */ /* 0x000f220008000a00 */
[----:B-1----:R-:W1:Y:S01]  /*0070*/  F2F.F64.F32 R16, UR4 ;  /* 0x0000000400107d10 */ /* 0x002e620008201800 */
[----:B------:R-:W5:Y:S01]  /*0080*/  LDCU UR4, c[0x0][0x2f8] ;  /* 0x00005f00ff0477ac */ /* 0x000f620008000800 */
[----:B----4-:R-:W-:Y:S01]  /*0090*/  IMAD.U32 R4, RZ, RZ, UR6 ;  /* 0x00000006ff047e24 */ /* 0x010fe2000f8e00ff */
[----:B------:R-:W-:Y:S01]  /*00a0*/  MOV R5, UR7 ;  /* 0x0000000700057c02 */ /* 0x000fe20008000f00 */
[----:B-1----:R2:W-:Y:S01]  /*00b0*/  STL.64 [R1+0x10], R16 ;  /* 0x0000101001007387 */ /* 0x0025e20000100a00 */
[----:B-----5:R-:W-:-:S04]  /*00c0*/  IADD3 R18, P0, PT, R1, UR4, RZ ;  /* 0x0000000401127c10 */ /* 0x020fc8000ff1e0ff */
[----:B------:R-:W-:Y:S01]  /*00d0*/  IADD3 R6, P1, PT, R18, 0x10, RZ ;  /* 0x0000001012067810 */ /* 0x000fe20007f3e0ff */
[----:B0-----:R-:W-:-:S04]  /*00e0*/  IMAD.X R19, RZ, RZ, UR5, P0 ;  /* 0x00000005ff137e24 */ /* 0x001fc800080e06ff */
[----:B------:R-:W-:-:S08]  /*00f0*/  IMAD.X R7, RZ, RZ, R19, P1 ;  /* 0x000000ffff077224 */ /* 0x000fd000008e0613 */
[----:B------:R-:W-:-:S07]  /*0100*/  LEPC R20, `(.L_x_0) ;  /* 0x000000001014794e */ /* 0x000fce0000000000 */
[----:B--23--:R-:W-:Y:S05]  /*0110*/  CALL.ABS.NOINC R8 ;  /* 0x0000000008007343 */ /* 0x00cfea0003c00000 */
.L_x_0:
[----:B------:R-:W0:Y:S01]  /*0120*/  S2R R0, SR_TID.X ;  /* 0x0000000000007919 */ /* 0x000e220000002100 */
[----:B------:R-:W1:Y:S01]  /*0130*/  LDC.64 R2, c[0x4][R2] ;  /* 0x0100000002027b82 */ /* 0x000e620000000a00 */
[----:B------:R-:W2:Y:S01]  /*0140*/  LDCU.64 UR4, c[0x4][0x10] ;  /* 0x01000200ff0477ac */ /* 0x000ea20008000a00 */
[----:B------:R-:W-:Y:S01]  /*0150*/  IMAD.MOV.U32 R6, RZ, RZ, R18 ;  /* 0x000000ffff067224 */ /* 0x000fe200078e0012 */
[----:B------:R3:W-:Y:S01]  /*0160*/  STL.64 [R1], R16 ;  /* 0x0000001001007387 */ /* 0x0007e20000100a00 */
[----:B------:R-:W-:Y:S01]  /*0170*/  MOV R7, R19 ;  /* 0x0000001300077202 */ /* 0x000fe20000000f00 */
[----:B--2---:R-:W-:Y:S01]  /*0180*/  IMAD.U32 R4, RZ, RZ, UR4 ;  /* 0x00000004ff047e24 */ /* 0x004fe2000f8e00ff */
[----:B------:R-:W-:Y:S01]  /*0190*/  MOV R5, UR5 ;  /* 0x0000000500057c02 */ /* 0x000fe20008000f00 */
[----:B0-----:R3:W-:Y:S06]  /*01a0*/  STL [R1+0x8], R0 ;  /* 0x0000080001007387 */ /* 0x0017ec0000100800 */
[----:B------:R-:W-:-:S07]  /*01b0*/  LEPC R20, `(.L_x_1) ;  /* 0x000000001014794e */ /* 0x000fce0000000000 */
[----:B-1-3--:R-:W-:Y:S05]  /*01c0*/  CALL.ABS.NOINC R2 ;  /* 0x0000000002007343 */ /* 0x00afea0003c00000 */
.L_x_1:
[----:B------:R-:W-:Y:S05]  /*01d0*/  EXIT ;  /* 0x000000000000794d */ /* 0x000fea0003800000 */
.L_x_2:
[----:B------:R-:W-:-:S00]  /*01e0*/  BRA `(.L_x_2) ;  /* 0xfffffffc00fc7947 */ /* 0x000fc0000383ffff */
[----:B------:R-:W-:-:S00]  /*01f0*/  NOP ;  /* 0x0000000000007918 */ /* 0x000fc00000000000 */
        /* <DEDUP_REMOVED lines=8> */
.L_x_6:


//--------------------- .text._Z13start_correctIfEv4funcIT_E --------------------------
	.section	.text._Z13start_correctIfEv4funcIT_E,"ax",@progbits
	.align	128
        .global         _Z13start_correctIfEv4funcIT_E
        .type           _Z13start_correctIfEv4funcIT_E,@function
        .size           _Z13start_correctIfEv4funcIT_E,(.L_x_7 - _Z13start_correctIfEv4funcIT_E)
        .other          _Z13start_correctIfEv4funcIT_E,@"STO_CUDA_ENTRY STV_DEFAULT"
_Z13start_correctIfEv4funcIT_E:
.text._Z13start_correctIfEv4funcIT_E:
        /* <DEDUP_REMOVED lines=18> */
.L_x_3:
        /* <DEDUP_REMOVED lines=11> */
.L_x_4:
[----:B------:R-:W-:Y:S05]  /*01d0*/  EXIT ;  /* 0x000000000000794d */ /* 0x000fea0003800000 */
.L_x_5:
        /* <DEDUP_REMOVED lines=10> */
.L_x_7:


//--------------------- .nv.global.init           --------------------------
	.section	.nv.global.init,"aw",@progbits
.nv.global.init:
	.type		$str,@object
	.size		$str,($str$1 - $str)
$str:
        /*0000*/ 	.byte	0x68, 0x6f, 0x73, 0x74, 0x20, 0x61, 0x63, 0x63, 0x65, 0x73, 0x73, 0x20, 0x76, 0x61, 0x6c, 0x20
        /*0010*/ 	.byte	0x25, 0x66, 0x20, 0x0a, 0x00
	.type		$str$1,@object
	.size		$str$1,(.L_1 - $str$1)
$str$1:
        /*0015*/ 	.byte	0x64, 0x65, 0x76, 0x69, 0x63, 0x65, 0x20, 0x61, 0x63, 0x63, 0x65, 0x73, 0x73, 0x20, 0x76, 0x61
        /*0025*/ 	.byte	0x6c, 0x20, 0x25, 0x66, 0x20, 0x5b, 0x25, 0x64, 0x5d, 0x0a, 0x00
.L_1:


//--------------------- .nv.shared.reserved.0     --------------------------
	.section	.nv.shared.reserved.0,"aw",@nobits
	.weak		__nv_reservedSMEM_offset_0_alias
	.size		__nv_reservedSMEM_offset_0_alias, 0, 64
	.other		__nv_reservedSMEM_offset_0_alias,@"STO_CUDA_RESERVED_SHARED STV_DEFAULT"
__nv_reservedSMEM_offset_0_alias:
	.zero		0
	.zero		64


//--------------------- .nv.constant0._Z5startI4funcIfEEvT_ --------------------------
	.section	.nv.constant0._Z5startI4funcIfEEvT_,"a",@progbits
	.sectionflags	@""
	.align	4
.nv.constant0._Z5startI4funcIfEEvT_:
	.zero		900


//--------------------- .nv.constant0._Z13start_correctIfEv4funcIT_E --------------------------
	.section	.nv.constant0._Z13start_correctIfEv4funcIT_E,"a",@progbits
	.sectionflags	@""
	.align	4
.nv.constant0._Z13start_correctIfEv4funcIT_E:
	.zero		900


//--------------------- SYMBOLS --------------------------

	.type		.nv.reservedSmem.offset0,@object
	.size		.nv.reservedSmem.offset0,0x4
	.type		vprintf,@function
